	.headerflags	@"EF_CUDA_TEXMODE_UNIFIED EF_CUDA_64BIT_ADDRESS EF_CUDA_ACCELERATORS EF_CUDA_SM90 EF_CUDA_VIRTUAL_SM(EF_CUDA_SM90)"
	.elftype	@"ET_EXEC"


//--------------------- .nv.info                  --------------------------
	.section	.nv.info,"",@"SHT_CUDA_INFO"
	.align	4


	//----- nvinfo : EIATTR_REGCOUNT
	.align		4
        /*0000*/ 	.byte	0x04, 0x2f
        /*0002*/ 	.short	(.L_3 - .L_2)
	.align		4
.L_2:
        /*0004*/ 	.word	index@(triton_poi_fused__native_batch_norm_legit_no_training_leaky_relu_35)
        /*0008*/ 	.word	0x00000022


	//----- nvinfo : EIATTR_MIN_STACK_SIZE
	.align		4
.L_3:
        /*000c*/ 	.byte	0x04, 0x12
        /*000e*/ 	.short	(.L_5 - .L_4)
	.align		4
.L_4:
        /*0010*/ 	.word	index@(triton_poi_fused__native_batch_norm_legit_no_training_leaky_relu_35)
        /*0014*/ 	.word	0x00000000


	//----- nvinfo : EIATTR_FRAME_SIZE
	.align		4
.L_5:
        /*0018*/ 	.byte	0x04, 0x11
        /*001a*/ 	.short	(.L_7 - .L_6)
	.align		4
.L_6:
        /*001c*/ 	.word	index@(triton_poi_fused__native_batch_norm_legit_no_training_leaky_relu_35)
        /*0020*/ 	.word	0x00000000


	//----- nvinfo : EIATTR_MIN_STACK_SIZE
	.align		4
.L_7:
        /*0024*/ 	.byte	0x04, 0x12
        /*0026*/ 	.short	(.L_9 - .L_8)
	.align		4
.L_8:
        /*0028*/ 	.word	index@(triton_poi_fused__native_batch_norm_legit_no_training_leaky_relu_35)
        /*002c*/ 	.word	0x00000000
.L_9:


//--------------------- .nv.info.triton_poi_fused__native_batch_norm_legit_no_training_leaky_relu_35 --------------------------
	.section	.nv.info.triton_poi_fused__native_batch_norm_legit_no_training_leaky_relu_35,"",@"SHT_CUDA_INFO"
	.sectionflags	@""
	.align	4


	//----- nvinfo : EIATTR_CUDA_API_VERSION
	.align		4
        /*0000*/ 	.byte	0x04, 0x37
        /*0002*/ 	.short	(.L_11 - .L_10)
.L_10:
        /*0004*/ 	.word	0x0000007c


	//----- nvinfo : EIATTR_KPARAM_INFO
	.align		4
.L_11:
        /*0008*/ 	.byte	0x04, 0x17
        /*000a*/ 	.short	(.L_13 - .L_12)
.L_12:
        /*000c*/ 	.word	0x00000000
        /*0010*/ 	.short	0x0007
        /*0012*/ 	.short	0x0034
        /*0014*/ 	.byte	0x00, 0xf0, 0x11, 0x00


	//----- nvinfo : EIATTR_KPARAM_INFO
	.align		4
.L_13:
        /*0018*/ 	.byte	0x04, 0x17
        /*001a*/ 	.short	(.L_15 - .L_14)
.L_14:
        /*001c*/ 	.word	0x00000000
        /*0020*/ 	.short	0x0006
        /*0022*/ 	.short	0x0030
        /*0024*/ 	.byte	0x00, 0xf0, 0x11, 0x00


	//----- nvinfo : EIATTR_KPARAM_INFO
	.align		4
.L_15:
        /*0028*/ 	.byte	0x04, 0x17
        /*002a*/ 	.short	(.L_17 - .L_16)
.L_16:
        /*002c*/ 	.word	0x00000000
        /*0030*/ 	.short	0x0005
        /*0032*/ 	.short	0x0028
        /*0034*/ 	.byte	0x00, 0xf4, 0x21, 0x00


	//----- nvinfo : EIATTR_KPARAM_INFO
	.align		4
.L_17:
        /*0038*/ 	.byte	0x04, 0x17
        /*003a*/ 	.short	(.L_19 - .L_18)
.L_18:
        /*003c*/ 	.word	0x00000000
        /*0040*/ 	.short	0x0004
        /*0042*/ 	.short	0x0020
        /*0044*/ 	.byte	0x00, 0xf4, 0x21, 0x00


	//----- nvinfo : EIATTR_KPARAM_INFO
	.align		4
.L_19:
        /*0048*/ 	.byte	0x04, 0x17
        /*004a*/ 	.short	(.L_21 - .L_20)
.L_20:
        /*004c*/ 	.word	0x00000000
        /*0050*/ 	.short	0x0003
        /*0052*/ 	.short	0x0018
        /*0054*/ 	.byte	0x00, 0xf4, 0x21, 0x00


	//----- nvinfo : EIATTR_KPARAM_INFO
	.align		4
.L_21:
        /*0058*/ 	.byte	0x04, 0x17
        /*005a*/ 	.short	(.L_23 - .L_22)
.L_22:
        /*005c*/ 	.word	0x00000000
        /*0060*/ 	.short	0x0002
        /*0062*/ 	.short	0x0010
        /*0064*/ 	.byte	0x00, 0xf4, 0x21, 0x00


	//----- nvinfo : EIATTR_KPARAM_INFO
	.align		4
.L_23:
        /*0068*/ 	.byte	0x04, 0x17
        /*006a*/ 	.short	(.L_25 - .L_24)
.L_24:
        /*006c*/ 	.word	0x00000000
        /*0070*/ 	.short	0x0001
        /*0072*/ 	.short	0x0008
        /*0074*/ 	.byte	0x00, 0xf4, 0x21, 0x00


	//----- nvinfo : EIATTR_KPARAM_INFO
	.align		4
.L_25:
        /*0078*/ 	.byte	0x04, 0x17
        /*007a*/ 	.short	(.L_27 - .L_26)
.L_26:
        /*007c*/ 	.word	0x00000000
        /*0080*/ 	.short	0x0000
        /*0082*/ 	.short	0x0000
        /*0084*/ 	.byte	0x00, 0xf4, 0x21, 0x00


	//----- nvinfo : EIATTR_SPARSE_MMA_MASK
	.align		4
.L_27:
        /*0088*/ 	.byte	0x03, 0x50
        /*008a*/ 	.short	0x0000


	//----- nvinfo : EIATTR_MAXREG_COUNT
	.align		4
        /*008c*/ 	.byte	0x03, 0x1b
        /*008e*/ 	.short	0x00ff


	//----- nvinfo : EIATTR_EXIT_INSTR_OFFSETS
	.align		4
        /*0090*/ 	.byte	0x04, 0x1c
        /*0092*/ 	.short	(.L_29 - .L_28)


	//   ....[0]....
.L_28:
        /*0094*/ 	.word	0x000010e0


	//   ....[1]....
        /*0098*/ 	.word	0x00001130


	//----- nvinfo : EIATTR_REQNTID
	.align		4
.L_29:
        /*009c*/ 	.byte	0x04, 0x10
        /*009e*/ 	.short	(.L_31 - .L_30)
.L_30:
        /*00a0*/ 	.word	0x00000100
        /*00a4*/ 	.word	0x00000001
        /*00a8*/ 	.word	0x00000001


	//----- nvinfo : EIATTR_CBANK_PARAM_SIZE
	.align		4
.L_31:
        /*00ac*/ 	.byte	0x03, 0x19
        /*00ae*/ 	.short	0x0038


	//----- nvinfo : EIATTR_PARAM_CBANK
	.align		4
        /*00b0*/ 	.byte	0x04, 0x0a
        /*00b2*/ 	.short	(.L_33 - .L_32)
	.align		4
.L_32:
        /*00b4*/ 	.word	index@(.nv.constant0.triton_poi_fused__native_batch_norm_legit_no_training_leaky_relu_35)
        /*00b8*/ 	.short	0x0210
        /*00ba*/ 	.short	0x0038


	//----- nvinfo : EIATTR_SW_WAR
	.align		4
.L_33:
        /*00bc*/ 	.byte	0x04, 0x36
        /*00be*/ 	.short	(.L_35 - .L_34)
.L_34:
        /*00c0*/ 	.word	0x00000008
.L_35:


//--------------------- .nv.callgraph             --------------------------
	.section	.nv.callgraph,"",@"SHT_CUDA_CALLGRAPH"
	.align	4
	.sectionentsize	8
	.align		4
        /*0000*/ 	.word	0x00000000
	.align		4
        /*0004*/ 	.word	0xffffffff
	.align		4
        /*0008*/ 	.word	0x00000000
	.align		4
        /*000c*/ 	.word	0xfffffffe
	.align		4
        /*0010*/ 	.word	0x00000000
	.align		4
        /*0014*/ 	.word	0xfffffffd
	.align		4
        /*0018*/ 	.word	0x00000000
	.align		4
        /*001c*/ 	.word	0xfffffffc


//--------------------- .nv.constant4             --------------------------
	.section	.nv.constant4,"a",@progbits
	.align	8
	.align		8
.nv.constant4:
        /*0000*/ 	.dword	_$_str
	.align		8
        /*0008*/ 	.dword	_$_str_$_2


//--------------------- .text.triton_poi_fused__native_batch_norm_legit_no_training_leaky_relu_35 --------------------------
	.section	.text.triton_poi_fused__native_batch_norm_legit_no_training_leaky_relu_35,"ax",@progbits
	.sectionflags	@"SHF_BARRIERS=1"
	.align	128
        .global         triton_poi_fused__native_batch_norm_legit_no_training_leaky_relu_35
        .type           triton_poi_fused__native_batch_norm_legit_no_training_leaky_relu_35,@function
        .size           triton_poi_fused__native_batch_norm_legit_no_training_leaky_relu_35,(.L_x_1 - triton_poi_fused__native_batch_norm_legit_no_training_leaky_relu_35)
        .other          triton_poi_fused__native_batch_norm_legit_no_training_leaky_relu_35,@"STO_CUDA_ENTRY STV_DEFAULT"
triton_poi_fused__native_batch_norm_legit_no_training_leaky_relu_35:
.text.triton_poi_fused__native_batch_norm_legit_no_training_leaky_relu_35:
[----:B------:R-:W0:Y:S01]  /*0000*/  LDC R1, c[0x0][0x28] ;  /* 0x00000a00ff017b82 */ /* 0x000e220000000800 */
[----:B------:R-:W1:Y:S07]  /*0010*/  S2R R3, SR_TID.X ;  /* 0x0000000000037919 */ /* 0x000e6e0000002100 */
[----:B------:R-:W2:Y:S01]  /*0020*/  LDC.64 R30, c[0x0][0x210] ;  /* 0x00008400ff1e7b82 */ /* 0x000ea20000000a00 */
[----:B------:R-:W-:Y:S02]  /*0030*/  CS2R R4, SRZ ;  /* 0x0000000000047805 */ /* 0x000fe4000001ff00 */
[----:B------:R-:W-:Y:S01]  /*0040*/  CS2R R6, SRZ ;  /* 0x0000000000067805 */ /* 0x000fe2000001ff00 */
[----:B------:R-:W3:Y:S01]  /*0050*/  S2R R2, SR_CTAID.X ;  /* 0x0000000000027919 */ /* 0x000ee20000002500 */
[----:B------:R-:W-:Y:S01]  /*0060*/  ULDC.64 UR6, c[0x0][0x208] ;  /* 0x0000820000067ab9 */ /* 0x000fe20000000a00 */
[----:B------:R-:W4:Y:S02]  /*0070*/  S2R R0, SR_CTAID.Y ;  /* 0x0000000000007919 */ /* 0x000f240000002600 */
[----:B------:R-:W5:Y:S01]  /*0080*/  LDC.64 R26, c[0x0][0x218] ;  /* 0x00008600ff1a7b82 */ /* 0x000f620000000a00 */
[----:B-1----:R-:W-:-:S02]  /*0090*/  SHF.L.U32 R21, R3, 0x2, RZ ;  /* 0x0000000203157819 */ /* 0x002fc400000006ff */
[----:B------:R-:W-:Y:S02]  /*00a0*/  SHF.R.U32.HI R3, RZ, 0x4, R3 ;  /* 0x00000004ff037819 */ /* 0x000fe40000011603 */
[----:B---3--:R-:W-:Y:S02]  /*00b0*/  SHF.L.U32 R2, R2, 0x6, RZ ;  /* 0x0000000602027819 */ /* 0x008fe400000006ff */
[----:B------:R-:W-:Y:S01]  /*00c0*/  SGXT.U32 R3, R3, 0x4 ;  /* 0x000000040303781a */ /* 0x000fe20000000000 */
[----:B----4-:R-:W-:Y:S01]  /*00d0*/  IMAD.SHL.U32 R0, R0, 0x40, RZ ;  /* 0x0000004000007824 */ /* 0x010fe200078e00ff */
[----:B------:R-:W-:-:S04]  /*00e0*/  LOP3.LUT R24, R2, 0x3c, R21, 0xf8, !PT ;  /* 0x0000003c02187812 */ /* 0x000fc800078ef815 */
[----:B------:R-:W-:Y:S02]  /*00f0*/  ISETP.GE.AND P0, PT, R24, 0x80, PT ;  /* 0x000000801800780c */ /* 0x000fe40003f06270 */
[----:B------:R-:W-:Y:S02]  /*0100*/  LOP3.LUT R9, R0, R3, RZ, 0xfc, !PT ;  /* 0x0000000300097212 */ /* 0x000fe400078efcff */
[----:B------:R-:W-:Y:S02]  /*0110*/  LOP3.LUT R11, R0, 0x10, R3, 0xfe, !PT ;  /* 0x00000010000b7812 */ /* 0x000fe400078efe03 */
[----:B------:R-:W-:Y:S02]  /*0120*/  ISETP.LT.AND P1, PT, R9, 0x100, !P0 ;  /* 0x000001000900780c */ /* 0x000fe40004721270 */
[C---:B------:R-:W-:Y:S01]  /*0130*/  ISETP.LT.AND P2, PT, R11.reuse, 0x100, !P0 ;  /* 0x000001000b00780c */ /* 0x040fe20004741270 */
[----:B------:R-:W-:Y:S01]  /*0140*/  IMAD R19, R11, 0x80, R24 ;  /* 0x000000800b137824 */ /* 0x000fe200078e0218 */
[----:B------:R-:W-:-:S02]  /*0150*/  LEA R17, R9, R24, 0x7 ;  /* 0x0000001809117211 */ /* 0x000fc400078e38ff */
[----:B------:R-:W-:Y:S02]  /*0160*/  CS2R R8, SRZ ;  /* 0x0000000000087805 */ /* 0x000fe4000001ff00 */
[----:B------:R-:W-:Y:S01]  /*0170*/  CS2R R10, SRZ ;  /* 0x00000000000a7805 */ /* 0x000fe2000001ff00 */
[----:B--2---:R-:W-:Y:S01]  /*0180*/  IMAD.WIDE R18, R19, 0x4, R30 ;  /* 0x0000000413127825 */ /* 0x004fe200078e021e */
[----:B------:R-:W-:-:S03]  /*0190*/  LOP3.LUT R15, R0, 0x20, R3, 0xfe, !PT ;  /* 0x00000020000f7812 */ /* 0x000fc600078efe03 */
[----:B------:R-:W-:Y:S01]  /*01a0*/  IMAD.WIDE R16, R17, 0x4, R30 ;  /* 0x0000000411107825 */ /* 0x000fe200078e021e */
[----:B------:R-:W-:Y:S02]  /*01b0*/  LOP3.LUT R23, R0, 0x30, R3, 0xfe, !PT ;  /* 0x0000003000177812 */ /* 0x000fe400078efe03 */
[----:B------:R-:W-:Y:S01]  /*01c0*/  LEA R29, R15, R24, 0x7 ;  /* 0x000000180f1d7211 */ /* 0x000fe200078e38ff */
[----:B------:R1:W2:Y:S01]  /*01d0*/  @P2 LDG.E.EL.128 R8, desc[UR6][R18.64] ;  /* 0x0000000612082981 */ /* 0x0002a2000c2e1d00 */
[----:B------:R-:W-:-:S03]  /*01e0*/  ISETP.LT.AND P2, PT, R23, 0x100, !P0 ;  /* 0x000001001700780c */ /* 0x000fc60004741270 */
[----:B------:R3:W4:Y:S01]  /*01f0*/  @P1 LDG.E.EL.128 R4, desc[UR6][R16.64] ;  /* 0x0000000610041981 */ /* 0x000722000c2e1d00 */
[----:B------:R-:W-:Y:S01]  /*0200*/  ISETP.LT.AND P1, PT, R15, 0x100, !P0 ;  /* 0x000001000f00780c */ /* 0x000fe20004721270 */
[----:B------:R-:W-:Y:S01]  /*0210*/  IMAD R23, R23, 0x80, R24 ;  /* 0x0000008017177824 */ /* 0x000fe200078e0218 */
[----:B------:R-:W-:Y:S01]  /*0220*/  LOP3.LUT R0, R0, 0x3c, R21, 0xf8, !PT ;  /* 0x0000003c00007812 */ /* 0x000fe200078ef815 */
[--C-:B------:R-:W-:Y:S01]  /*0230*/  IMAD.WIDE R28, R29, 0x4, R30.reuse ;  /* 0x000000041d1c7825 */ /* 0x100fe200078e021e */
[----:B------:R-:W-:Y:S02]  /*0240*/  CS2R R12, SRZ ;  /* 0x00000000000c7805 */ /* 0x000fe4000001ff00 */
[----:B------:R-:W-:Y:S02]  /*0250*/  CS2R R14, SRZ ;  /* 0x00000000000e7805 */ /* 0x000fe4000001ff00 */
[----:B-1----:R-:W-:Y:S01]  /*0260*/  CS2R R18, SRZ ;  /* 0x0000000000127805 */ /* 0x002fe2000001ff00 */
[----:B------:R-:W-:Y:S01]  /*0270*/  IMAD.WIDE R30, R23, 0x4, R30 ;  /* 0x00000004171e7825 */ /* 0x000fe200078e021e */
[----:B------:R-:W-:-:S02]  /*0280*/  CS2R R20, SRZ ;  /* 0x0000000000147805 */ /* 0x000fc4000001ff00 */
[----:B---3--:R-:W-:Y:S02]  /*0290*/  CS2R R16, SRZ ;  /* 0x0000000000107805 */ /* 0x008fe4000001ff00 */
[----:B------:R-:W-:Y:S01]  /*02a0*/  CS2R R22, SRZ ;  /* 0x0000000000167805 */ /* 0x000fe2000001ff00 */
[C---:B-----5:R-:W-:Y:S01]  /*02b0*/  IMAD.WIDE R26, R24.reuse, 0x4, R26 ;  /* 0x00000004181a7825 */ /* 0x060fe200078e021a */
[----:B------:R1:W3:Y:S04]  /*02c0*/  @P1 LDG.E.EL.128 R12, desc[UR6][R28.64] ;  /* 0x000000061c0c1981 */ /* 0x0002e8000c2e1d00 */
[----:B------:R-:W5:Y:S04]  /*02d0*/  @P2 LDG.E.EL.128 R16, desc[UR6][R30.64] ;  /* 0x000000061e102981 */ /* 0x000f68000c2e1d00 */
[----:B------:R-:W4:Y:S01]  /*02e0*/  @!P0 LDG.E.EL.128 R20, desc[UR6][R26.64] ;  /* 0x000000061a148981 */ /* 0x000f22000c2e1d00 */
[----:B-1----:R-:W1:Y:S02]  /*02f0*/  LDC.64 R28, c[0x0][0x220] ;  /* 0x00008800ff1c7b82 */ /* 0x002e640000000a00 */
[----:B-1----:R-:W-:-:S04]  /*0300*/  IMAD.WIDE R28, R24, 0x4, R28 ;  /* 0x00000004181c7825 */ /* 0x002fc800078e021c */
[C---:B----4-:R-:W-:Y:S01]  /*0310*/  FADD R4, -R20.reuse, R4 ;  /* 0x0000000414047221 */ /* 0x050fe20000000100 */
[C---:B--2---:R-:W-:Y:S01]  /*0320*/  FADD R25, -R20.reuse, R8 ;  /* 0x0000000814197221 */ /* 0x044fe20000000100 */
[C---:B---3--:R-:W-:Y:S01]  /*0330*/  FADD R12, -R20.reuse, R12 ;  /* 0x0000000c140c7221 */ /* 0x048fe20000000100 */
[----:B-----5:R-:W-:Y:S01]  /*0340*/  FADD R16, -R20, R16 ;  /* 0x0000001014107221 */ /* 0x020fe20000000100 */
[C---:B------:R-:W-:Y:S01]  /*0350*/  FADD R5, -R21.reuse, R5 ;  /* 0x0000000515057221 */ /* 0x040fe20000000100 */
[C---:B------:R-:W-:Y:S01]  /*0360*/  FADD R20, -R21.reuse, R9 ;  /* 0x0000000915147221 */ /* 0x040fe20000000100 */
[C---:B------:R-:W-:Y:S01]  /*0370*/  FADD R13, -R21.reuse, R13 ;  /* 0x0000000d150d7221 */ /* 0x040fe20000000100 */
[----:B------:R-:W-:Y:S01]  /*0380*/  FADD R17, -R21, R17 ;  /* 0x0000001115117221 */ /* 0x000fe20000000100 */
[C---:B------:R-:W-:Y:S01]  /*0390*/  FADD R6, -R22.reuse, R6 ;  /* 0x0000000616067221 */ /* 0x040fe20000000100 */
[C---:B------:R-:W-:Y:S01]  /*03a0*/  FADD R21, -R22.reuse, R10 ;  /* 0x0000000a16157221 */ /* 0x040fe20000000100 */
[C---:B------:R-:W-:Y:S01]  /*03b0*/  FADD R14, -R22.reuse, R14 ;  /* 0x0000000e160e7221 */ /* 0x040fe20000000100 */
[----:B------:R-:W-:Y:S01]  /*03c0*/  FADD R18, -R22, R18 ;  /* 0x0000001216127221 */ /* 0x000fe20000000100 */
[----:B------:R-:W-:Y:S01]  /*03d0*/  FADD R22, -R23, R11 ;  /* 0x0000000b17167221 */ /* 0x000fe20000000100 */
[----:B------:R-:W-:-:S02]  /*03e0*/  CS2R R8, SRZ ;  /* 0x0000000000087805 */ /* 0x000fc4000001ff00 */
[----:B------:R-:W-:-:S06]  /*03f0*/  CS2R R10, SRZ ;  /* 0x00000000000a7805 */ /* 0x000fcc000001ff00 */
[----:B------:R-:W2:Y:S01]  /*0400*/  @!P0 LDG.E.EL.128 R8, desc[UR6][R28.64] ;  /* 0x000000061c088981 */ /* 0x000ea2000c2e1d00 */
[C---:B------:R-:W-:Y:S01]  /*0410*/  FADD R26, -R23.reuse, R7 ;  /* 0x00000007171a7221 */ /* 0x040fe20000000100 */
[C---:B------:R-:W-:Y:S01]  /*0420*/  FADD R7, -R23.reuse, R19 ;  /* 0x0000001317077221 */ /* 0x040fe20000000100 */
[----:B------:R-:W-:Y:S01]  /*0430*/  FADD R15, -R23, R15 ;  /* 0x0000000f170f7221 */ /* 0x000fe20000000100 */
[----:B--2---:R-:W-:-:S04]  /*0440*/  FADD R27, R8, 9.9999997473787516356e-06 ;  /* 0x3727c5ac081b7421 */ /* 0x004fc80000000000 */
[----:B------:R-:W1:Y:S01]  /*0450*/  MUFU.SQRT R8, R27 ;  /* 0x0000001b00087308 */ /* 0x000e620000002000 */
[----:B------:R-:W-:Y:S01]  /*0460*/  FADD R11, R11, 9.9999997473787516356e-06 ;  /* 0x3727c5ac0b0b7421 */ /* 0x000fe20000000000 */
[----:B------:R-:W-:Y:S01]  /*0470*/  FADD R19, R10, 9.9999997473787516356e-06 ;  /* 0x3727c5ac0a137421 */ /* 0x000fe20000000000 */
[----:B------:R-:W-:-:S05]  /*0480*/  HFMA2.MMA R10, -RZ, RZ, 1.625, 0 ;  /* 0x3e800000ff0a7435 */ /* 0x000fca00000001ff */
[----:B------:R-:W2:Y:S01]  /*0490*/  MUFU.SQRT R30, R11 ;  /* 0x0000000b001e7308 */ /* 0x000ea20000002000 */
[C---:B-1----:R-:W-:Y:S02]  /*04a0*/  FSETP.GT.AND P6, PT, R8.reuse, 8.50705917302346158658e+37, PT ;  /* 0x7e8000000800780b */ /* 0x042fe40003fc4000 */
[----:B------:R-:W-:Y:S02]  /*04b0*/  FSETP.GEU.AND P1, PT, R8, 1.175494350822287508e-38, PT ;  /* 0x008000000800780b */ /* 0x000fe40003f2e000 */
[----:B------:R-:W-:Y:S01]  /*04c0*/  FSEL R28, R10, 1, P6 ;  /* 0x3f8000000a1c7808 */ /* 0x000fe20003000000 */
[----:B------:R-:W-:Y:S02]  /*04d0*/  FADD R9, R9, 9.9999997473787516356e-06 ;  /* 0x3727c5ac09097421 */ /* 0x000fe40000000000 */
[----:B------:R-:W1:Y:S06]  /*04e0*/  MUFU.SQRT R19, R19 ;  /* 0x0000001300137308 */ /* 0x000e6c0000002000 */
[----:B------:R-:W-:Y:S01]  /*04f0*/  @P6 FMUL R8, R8, 0.25 ;  /* 0x3e80000008086820 */ /* 0x000fe20000400000 */
[----:B--2---:R-:W-:Y:S01]  /*0500*/  FSETP.GT.AND P6, PT, R30, 8.50705917302346158658e+37, PT ;  /* 0x7e8000001e00780b */ /* 0x004fe20003fc4000 */
[----:B------:R-:W-:-:S02]  /*0510*/  @!P1 FMUL R28, R28, 16777216 ;  /* 0x4b8000001c1c9820 */ /* 0x000fc40000400000 */
[----:B------:R-:W-:Y:S01]  /*0520*/  @!P1 FMUL R8, R8, 16777216 ;  /* 0x4b80000008089820 */ /* 0x000fe20000400000 */
[----:B------:R-:W-:Y:S01]  /*0530*/  FSETP.GEU.AND P1, PT, R30, 1.175494350822287508e-38, PT ;  /* 0x008000001e00780b */ /* 0x000fe20003f2e000 */
[----:B------:R-:W2:Y:S01]  /*0540*/  MUFU.SQRT R23, R9 ;  /* 0x0000000900177308 */ /* 0x000ea20000002000 */
[----:B-1----:R-:W-:-:S07]  /*0550*/  FSETP.GT.AND P4, PT, R19, 8.50705917302346158658e+37, PT ;  /* 0x7e8000001300780b */ /* 0x002fce0003f84000 */
[----:B------:R-:W-:Y:S01]  /*0560*/  @P6 FMUL R30, R30, 0.25 ;  /* 0x3e8000001e1e6820 */ /* 0x000fe20000400000 */
[----:B------:R-:W-:-:S03]  /*0570*/  FSETP.GEU.AND P5, PT, R19, 1.175494350822287508e-38, PT ;  /* 0x008000001300780b */ /* 0x000fc60003fae000 */
[----:B------:R-:W-:Y:S01]  /*0580*/  @!P1 FMUL R30, R30, 16777216 ;  /* 0x4b8000001e1e9820 */ /* 0x000fe20000400000 */
[----:B------:R-:W1:Y:S01]  /*0590*/  MUFU.RCP R9, R8 ;  /* 0x0000000800097308 */ /* 0x000e620000001000 */
[C---:B--2---:R-:W-:Y:S02]  /*05a0*/  FSETP.GT.AND P2, PT, R23.reuse, 8.50705917302346158658e+37, PT ;  /* 0x7e8000001700780b */ /* 0x044fe40003f44000 */
[----:B------:R-:W-:-:S05]  /*05b0*/  FSETP.GEU.AND P3, PT, R23, 1.175494350822287508e-38, PT ;  /* 0x008000001700780b */ /* 0x000fca0003f6e000 */
[----:B------:R-:W2:Y:S01]  /*05c0*/  MUFU.RCP R30, R30 ;  /* 0x0000001e001e7308 */ /* 0x000ea20000001000 */
[----:B------:R-:W-:Y:S01]  /*05d0*/  FSEL R11, R10, 1, P6 ;  /* 0x3f8000000a0b7808 */ /* 0x000fe20003000000 */
[----:B------:R-:W-:-:S04]  /*05e0*/  @P4 FMUL R19, R19, 0.25 ;  /* 0x3e80000013134820 */ /* 0x000fc80000400000 */
[----:B------:R-:W-:Y:S01]  /*05f0*/  @!P5 FMUL R19, R19, 16777216 ;  /* 0x4b8000001313d820 */ /* 0x000fe20000400000 */
[----:B------:R-:W-:Y:S01]  /*0600*/  @P2 FMUL R23, R23, 0.25 ;  /* 0x3e80000017172820 */ /* 0x000fe20000400000 */
[----:B------:R-:W-:Y:S01]  /*0610*/  @!P1 FMUL R11, R11, 16777216 ;  /* 0x4b8000000b0b9820 */ /* 0x000fe20000400000 */
[----:B-1----:R-:W-:Y:S01]  /*0620*/  FMUL R9, R9, R28 ;  /* 0x0000001c09097220 */ /* 0x002fe20000400000 */
[----:B------:R2:W1:Y:S01]  /*0630*/  MUFU.RCP R27, R19 ;  /* 0x00000013001b7308 */ /* 0x0004620000001000 */
[----:B------:R-:W-:Y:S01]  /*0640*/  @!P3 FMUL R23, R23, 16777216 ;  /* 0x4b8000001717b820 */ /* 0x000fe20000400000 */
[C---:B------:R-:W-:Y:S02]  /*0650*/  FSEL R8, R10.reuse, 1, P2 ;  /* 0x3f8000000a087808 */ /* 0x040fe40001000000 */
[----:B------:R-:W-:Y:S01]  /*0660*/  FSEL R28, R10, 1, P4 ;  /* 0x3f8000000a1c7808 */ /* 0x000fe20002000000 */
[----:B--2---:R-:W-:Y:S02]  /*0670*/  FMUL R19, R30, R11 ;  /* 0x0000000b1e137220 */ /* 0x004fe40000400000 */
[----:B------:R-:W2:Y:S01]  /*0680*/  LDC.64 R10, c[0x0][0x228] ;  /* 0x00008a00ff0a7b82 */ /* 0x000ea20000000a00 */
[----:B------:R-:W3:Y:S01]  /*0690*/  MUFU.RCP R23, R23 ;  /* 0x0000001700177308 */ /* 0x000ee20000001000 */
[----:B------:R-:W-:-:S06]  /*06a0*/  @!P5 FMUL R28, R28, 16777216 ;  /* 0x4b8000001c1cd820 */ /* 0x000fcc0000400000 */
[----:B------:R-:W4:Y:S01]  /*06b0*/  LDC.64 R30, c[0x0][0x230] ;  /* 0x00008c00ff1e7b82 */ /* 0x000f220000000a00 */
[----:B------:R-:W-:Y:S01]  /*06c0*/  @!P3 FMUL R8, R8, 16777216 ;  /* 0x4b8000000808b820 */ /* 0x000fe20000400000 */
[----:B-1----:R-:W-:Y:S01]  /*06d0*/  FMUL R27, R27, R28 ;  /* 0x0000001c1b1b7220 */ /* 0x002fe20000400000 */
[C---:B------:R-:W-:Y:S01]  /*06e0*/  FMUL R7, R19.reuse, R7 ;  /* 0x0000000713077220 */ /* 0x040fe20000400000 */
[----:B------:R-:W-:Y:S01]  /*06f0*/  FMUL R22, R19, R22 ;  /* 0x0000001613167220 */ /* 0x000fe20000400000 */
[----:B---3--:R-:W-:Y:S01]  /*0700*/  FMUL R8, R23, R8 ;  /* 0x0000000817087220 */ /* 0x008fe20000400000 */
[C---:B------:R-:W-:Y:S01]  /*0710*/  FMUL R23, R19.reuse, R15 ;  /* 0x0000000f13177220 */ /* 0x040fe20000400000 */
[----:B------:R-:W-:Y:S01]  /*0720*/  FMUL R19, R19, R26 ;  /* 0x0000001a13137220 */ /* 0x000fe20000400000 */
[C---:B------:R-:W-:Y:S01]  /*0730*/  FMUL R18, R27.reuse, R18 ;  /* 0x000000121b127220 */ /* 0x040fe20000400000 */
[C---:B------:R-:W-:Y:S01]  /*0740*/  FMUL R26, R27.reuse, R14 ;  /* 0x0000000e1b1a7220 */ /* 0x040fe20000400000 */
[C---:B------:R-:W-:Y:S01]  /*0750*/  FMUL R21, R27.reuse, R21 ;  /* 0x000000151b157220 */ /* 0x040fe20000400000 */
[----:B------:R-:W-:Y:S01]  /*0760*/  FMUL R6, R27, R6 ;  /* 0x000000061b067220 */ /* 0x000fe20000400000 */
[C---:B------:R-:W-:Y:S01]  /*0770*/  FMUL R27, R8.reuse, R13 ;  /* 0x0000000d081b7220 */ /* 0x040fe20000400000 */
[C---:B------:R-:W-:Y:S01]  /*0780*/  FMUL R28, R9.reuse, R12 ;  /* 0x0000000c091c7220 */ /* 0x040fe20000400000 */
[C---:B------:R-:W-:Y:S01]  /*0790*/  FMUL R17, R8.reuse, R17 ;  /* 0x0000001108117220 */ /* 0x040fe20000400000 */
[C---:B------:R-:W-:Y:S01]  /*07a0*/  FMUL R20, R8.reuse, R20 ;  /* 0x0000001408147220 */ /* 0x040fe20000400000 */
[----:B------:R-:W-:Y:S01]  /*07b0*/  FMUL R5, R8, R5 ;  /* 0x0000000508057220 */ /* 0x000fe20000400000 */
[C---:B------:R-:W-:Y:S01]  /*07c0*/  FMUL R16, R9.reuse, R16 ;  /* 0x0000001009107220 */ /* 0x040fe20000400000 */
[C---:B------:R-:W-:Y:S01]  /*07d0*/  FMUL R25, R9.reuse, R25 ;  /* 0x0000001909197220 */ /* 0x040fe20000400000 */
[----:B------:R-:W-:Y:S01]  /*07e0*/  FMUL R4, R9, R4 ;  /* 0x0000000409047220 */ /* 0x000fe20000400000 */
[----:B--2---:R-:W-:Y:S01]  /*07f0*/  IMAD.WIDE R12, R24, 0x4, R10 ;  /* 0x00000004180c7825 */ /* 0x004fe200078e020a */
[----:B------:R-:W-:-:S02]  /*0800*/  CS2R R8, SRZ ;  /* 0x0000000000087805 */ /* 0x000fc4000001ff00 */
[----:B------:R-:W-:Y:S02]  /*0810*/  CS2R R10, SRZ ;  /* 0x00000000000a7805 */ /* 0x000fe4000001ff00 */
[----:B------:R-:W-:Y:S01]  /*0820*/  CS2R R14, SRZ ;  /* 0x00000000000e7805 */ /* 0x000fe2000001ff00 */
[----:B----4-:R-:W-:-:S03]  /*0830*/  IMAD.WIDE R30, R24, 0x4, R30 ;  /* 0x00000004181e7825 */ /* 0x010fc600078e021e */
[----:B------:R1:W2:Y:S02]  /*0840*/  @!P0 LDG.E.EL.128 R8, desc[UR6][R12.64] ;  /* 0x000000060c088981 */ /* 0x0002a4000c2e1d00 */
[----:B-1----:R-:W-:-:S06]  /*0850*/  CS2R R12, SRZ ;  /* 0x00000000000c7805 */ /* 0x002fcc000001ff00 */
[----:B------:R-:W2:Y:S01]  /*0860*/  @!P0 LDG.E.EL.128 R12, desc[UR6][R30.64] ;  /* 0x000000061e0c8981 */ /* 0x000ea2000c2e1d00 */
[----:B------:R-:W1:Y:S01]  /*0870*/  S2UR UR5, SR_CgaCtaId ;  /* 0x00000000000579c3 */ /* 0x000e620000008800 */
[----:B------:R-:W-:Y:S02]  /*0880*/  UMOV UR4, 0x400 ;  /* 0x0000040000047882 */ /* 0x000fe40000000000 */
[----:B-1----:R-:W-:Y:S01]  /*0890*/  UPRMT UR4, UR5, 0x654, UR4 ;  /* 0x0000065405047896 */ /* 0x002fe20008000004 */
[-CC-:B--2---:R-:W-:Y:S01]  /*08a0*/  FFMA R4, R4, R8.reuse, R12.reuse ;  /* 0x0000000804047223 */ /* 0x184fe2000000000c */
[-CC-:B------:R-:W-:Y:S01]  /*08b0*/  FFMA R25, R25, R8.reuse, R12.reuse ;  /* 0x0000000819197223 */ /* 0x180fe2000000000c */
[-CC-:B------:R-:W-:Y:S01]  /*08c0*/  FFMA R28, R28, R8.reuse, R12.reuse ;  /* 0x000000081c1c7223 */ /* 0x180fe2000000000c */
[----:B------:R-:W-:Y:S02]  /*08d0*/  FFMA R12, R16, R8, R12 ;  /* 0x00000008100c7223 */ /* 0x000fe4000000000c */
[----:B------:R-:W1:Y:S01]  /*08e0*/  S2R R8, SR_TID.X ;  /* 0x0000000000087919 */ /* 0x000e620000002100 */
[----:B------:R-:W-:-:S05]  /*08f0*/  FFMA R5, R5, R9, R13 ;  /* 0x0000000905057223 */ /* 0x000fca000000000d */
[----:B------:R-:W-:Y:S01]  /*0900*/  FSETP.GT.AND P1, PT, R5, RZ, PT ;  /* 0x000000ff0500720b */ /* 0x000fe20003f24000 */
[-CC-:B------:R-:W-:Y:S01]  /*0910*/  FFMA R21, R21, R10.reuse, R14.reuse ;  /* 0x0000000a15157223 */ /* 0x180fe2000000000e */
[----:B------:R-:W-:Y:S01]  /*0920*/  FSETP.GT.AND P2, PT, R4, RZ, PT ;  /* 0x000000ff0400720b */ /* 0x000fe20003f44000 */
[----:B------:R-:W-:Y:S01]  /*0930*/  FFMA R6, R6, R10, R14 ;  /* 0x0000000a06067223 */ /* 0x000fe2000000000e */
[----:B------:R-:W-:Y:S01]  /*0940*/  FFMA R19, R19, R11, R15 ;  /* 0x0000000b13137223 */ /* 0x000fe2000000000f */
[----:B------:R-:W-:-:S08]  /*0950*/  FFMA R20, R20, R9, R13 ;  /* 0x0000000914147223 */ /* 0x000fd0000000000d */
[----:B------:R-:W-:Y:S01]  /*0960*/  @!P1 FMUL R5, R5, 0.10000000149011611938 ;  /* 0x3dcccccd05059820 */ /* 0x000fe20000400000 */
[----:B------:R-:W-:Y:S02]  /*0970*/  FSETP.GT.AND P1, PT, R21, RZ, PT ;  /* 0x000000ff1500720b */ /* 0x000fe40003f24000 */
[----:B------:R-:W-:Y:S01]  /*0980*/  FSETP.GT.AND P4, PT, R6, RZ, PT ;  /* 0x000000ff0600720b */ /* 0x000fe20003f84000 */
[-CC-:B------:R-:W-:Y:S01]  /*0990*/  FFMA R26, R26, R10.reuse, R14.reuse ;  /* 0x0000000a1a1a7223 */ /* 0x180fe2000000000e */
[----:B------:R-:W-:Y:S01]  /*09a0*/  FSETP.GT.AND P5, PT, R25, RZ, PT ;  /* 0x000000ff1900720b */ /* 0x000fe20003fa4000 */
[----:B------:R-:W-:Y:S01]  /*09b0*/  FFMA R18, R18, R10, R14 ;  /* 0x0000000a12127223 */ /* 0x000fe2000000000e */
[-CC-:B------:R-:W-:Y:S01]  /*09c0*/  FFMA R27, R27, R9.reuse, R13.reuse ;  /* 0x000000091b1b7223 */ /* 0x180fe2000000000d */
[----:B------:R-:W-:Y:S01]  /*09d0*/  FFMA R9, R17, R9, R13 ;  /* 0x0000000911097223 */ /* 0x000fe2000000000d */
[----:B------:R-:W-:Y:S01]  /*09e0*/  FSETP.GT.AND P6, PT, R19, RZ, PT ;  /* 0x000000ff1300720b */ /* 0x000fe20003fc4000 */
[----:B------:R-:W-:Y:S01]  /*09f0*/  @!P2 FMUL R4, R4, 0.10000000149011611938 ;  /* 0x3dcccccd0404a820 */ /* 0x000fe20000400000 */
[----:B-1----:R-:W-:Y:S01]  /*0a00*/  IMAD.SHL.U32 R10, R8, 0x100, RZ ;  /* 0x00000100080a7824 */ /* 0x002fe200078e00ff */
[----:B------:R-:W-:-:S02]  /*0a10*/  SHF.R.U32.HI R13, RZ, 0x4, R8 ;  /* 0x00000004ff0d7819 */ /* 0x000fc40000011608 */
[----:B------:R-:W-:Y:S01]  /*0a20*/  @!P1 FMUL R21, R21, 0.10000000149011611938 ;  /* 0x3dcccccd15159820 */ /* 0x000fe20000400000 */
[----:B------:R-:W-:Y:S02]  /*0a30*/  FSETP.GT.AND P0, PT, R20, RZ, PT ;  /* 0x000000ff1400720b */ /* 0x000fe40003f04000 */
[----:B------:R-:W-:Y:S01]  /*0a40*/  FSETP.GT.AND P2, PT, R26, RZ, PT ;  /* 0x000000ff1a00720b */ /* 0x000fe20003f44000 */
[-CC-:B------:R-:W-:Y:S01]  /*0a50*/  FFMA R22, R22, R11.reuse, R15.reuse ;  /* 0x0000000b16167223 */ /* 0x180fe2000000000f */
[----:B------:R-:W-:Y:S02]  /*0a60*/  LOP3.LUT R10, R10, 0xf00, RZ, 0xc0, !PT ;  /* 0x00000f000a0a7812 */ /* 0x000fe400078ec0ff */
[----:B------:R-:W-:Y:S02]  /*0a70*/  FSETP.GT.AND P1, PT, R12, RZ, PT ;  /* 0x000000ff0c00720b */ /* 0x000fe40003f24000 */
[----:B------:R-:W-:Y:S01]  /*0a80*/  SGXT.U32 R13, R13, 0x4 ;  /* 0x000000040d0d781a */ /* 0x000fe20000000000 */
[-CC-:B------:R-:W-:Y:S01]  /*0a90*/  FFMA R23, R23, R11.reuse, R15.reuse ;  /* 0x0000000b17177223 */ /* 0x180fe2000000000f */
[----:B------:R-:W-:Y:S01]  /*0aa0*/  FFMA R17, R7, R11, R15 ;  /* 0x0000000b07117223 */ /* 0x000fe2000000000f */
[----:B------:R-:W-:Y:S01]  /*0ab0*/  LOP3.LUT R11, R10, 0x40, RZ, 0xfc, !PT ;  /* 0x000000400a0b7812 */ /* 0x000fe200078efcff */
[----:B------:R-:W-:Y:S01]  /*0ac0*/  @!P4 FMUL R6, R6, 0.10000000149011611938 ;  /* 0x3dcccccd0606c820 */ /* 0x000fe20000400000 */
[C---:B------:R-:W-:Y:S01]  /*0ad0*/  LOP3.LUT R7, R10.reuse, R13, RZ, 0xfc, !PT ;  /* 0x0000000d0a077212 */ /* 0x040fe200078efcff */
[----:B------:R-:W-:Y:S01]  /*0ae0*/  @!P5 FMUL R25, R25, 0.10000000149011611938 ;  /* 0x3dcccccd1919d820 */ /* 0x000fe20000400000 */
[----:B------:R-:W-:-:S02]  /*0af0*/  LEA.HI R14, R10, UR4, RZ, 0x1e ;  /* 0x000000040a0e7c11 */ /* 0x000fc4000f8ff0ff */
[C---:B------:R-:W-:Y:S02]  /*0b00*/  LOP3.LUT R13, R10.reuse, 0x80, RZ, 0xfc, !PT ;  /* 0x000000800a0d7812 */ /* 0x040fe400078efcff */
[----:B------:R-:W-:Y:S02]  /*0b10*/  LOP3.LUT R15, R10, 0xc0, RZ, 0xfc, !PT ;  /* 0x000000c00a0f7812 */ /* 0x000fe400078efcff */
[----:B------:R-:W-:Y:S02]  /*0b20*/  FSETP.GT.AND P4, PT, R22, RZ, PT ;  /* 0x000000ff1600720b */ /* 0x000fe40003f84000 */
[----:B------:R-:W-:Y:S01]  /*0b30*/  FSETP.GT.AND P5, PT, R28, RZ, PT ;  /* 0x000000ff1c00720b */ /* 0x000fe20003fa4000 */
[----:B------:R-:W-:Y:S01]  /*0b40*/  @!P6 FMUL R19, R19, 0.10000000149011611938 ;  /* 0x3dcccccd1313e820 */ /* 0x000fe20000400000 */
[----:B------:R-:W-:Y:S02]  /*0b50*/  LEA.HI R10, R11, UR4, RZ, 0x1e ;  /* 0x000000040b0a7c11 */ /* 0x000fe4000f8ff0ff */
[----:B------:R-:W-:-:S02]  /*0b60*/  FSETP.GT.AND P3, PT, R27, RZ, PT ;  /* 0x000000ff1b00720b */ /* 0x000fc40003f64000 */
[----:B------:R-:W-:Y:S01]  /*0b70*/  LEA R11, R7, R14, 0x2 ;  /* 0x0000000e070b7211 */ /* 0x000fe200078e10ff */
[----:B------:R-:W-:Y:S01]  /*0b80*/  @!P0 FMUL R20, R20, 0.10000000149011611938 ;  /* 0x3dcccccd14148820 */ /* 0x000fe20000400000 */
[----:B------:R-:W-:Y:S02]  /*0b90*/  LEA.HI R14, R13, UR4, RZ, 0x1e ;  /* 0x000000040d0e7c11 */ /* 0x000fe4000f8ff0ff */
[----:B------:R-:W-:Y:S02]  /*0ba0*/  LEA.HI R24, R15, UR4, RZ, 0x1e ;  /* 0x000000040f187c11 */ /* 0x000fe4000f8ff0ff */
[----:B------:R-:W-:Y:S01]  /*0bb0*/  FSETP.GT.AND P6, PT, R23, RZ, PT ;  /* 0x000000ff1700720b */ /* 0x000fe20003fc4000 */
[----:B------:R-:W-:Y:S01]  /*0bc0*/  @!P2 FMUL R26, R26, 0.10000000149011611938 ;  /* 0x3dcccccd1a1aa820 */ /* 0x000fe20000400000 */
[----:B------:R-:W-:Y:S01]  /*0bd0*/  FSETP.GT.AND P0, PT, R9, RZ, PT ;  /* 0x000000ff0900720b */ /* 0x000fe20003f04000 */
[C---:B------:R-:W-:Y:S01]  /*0be0*/  IMAD R10, R7.reuse, 0x4, R10 ;  /* 0x00000004070a7824 */ /* 0x040fe200078e020a */
[----:B------:R-:W-:Y:S01]  /*0bf0*/  FSETP.GT.AND P2, PT, R18, RZ, PT ;  /* 0x000000ff1200720b */ /* 0x000fe20003f44000 */
[----:B------:R-:W-:Y:S01]  /*0c00*/  @!P1 FMUL R12, R12, 0.10000000149011611938 ;  /* 0x3dcccccd0c0c9820 */ /* 0x000fe20000400000 */
[C---:B------:R-:W-:Y:S01]  /*0c10*/  LEA R29, R7.reuse, R14, 0x2 ;  /* 0x0000000e071d7211 */ /* 0x040fe200078e10ff */
[----:B------:R-:W-:Y:S01]  /*0c20*/  IMAD R24, R7, 0x4, R24 ;  /* 0x0000000407187824 */ /* 0x000fe200078e0218 */
[----:B------:R-:W-:Y:S01]  /*0c30*/  FSETP.GT.AND P1, PT, R17, RZ, PT ;  /* 0x000000ff1100720b */ /* 0x000fe20003f24000 */
[----:B------:R-:W-:Y:S01]  /*0c40*/  STS [R11], R4 ;  /* 0x000000040b007388 */ /* 0x000fe20000000800 */
[----:B------:R-:W-:Y:S01]  /*0c50*/  @!P4 FMUL R22, R22, 0.10000000149011611938 ;  /* 0x3dcccccd1616c820 */ /* 0x000fe20000400000 */
[----:B------:R-:W-:-:S02]  /*0c60*/  @!P5 FMUL R28, R28, 0.10000000149011611938 ;  /* 0x3dcccccd1c1cd820 */ /* 0x000fc40000400000 */
[----:B------:R-:W-:Y:S01]  /*0c70*/  STS [R10+0x100], R5 ;  /* 0x000100050a007388 */ /* 0x000fe20000000800 */
[----:B------:R-:W-:-:S03]  /*0c80*/  @!P3 FMUL R27, R27, 0.10000000149011611938 ;  /* 0x3dcccccd1b1bb820 */ /* 0x000fc60000400000 */
[----:B------:R-:W-:Y:S01]  /*0c90*/  STS [R29+0x200], R6 ;  /* 0x000200061d007388 */ /* 0x000fe20000000800 */
[----:B------:R-:W-:-:S03]  /*0ca0*/  @!P6 FMUL R23, R23, 0.10000000149011611938 ;  /* 0x3dcccccd1717e820 */ /* 0x000fc60000400000 */
[----:B------:R1:W-:Y:S04]  /*0cb0*/  STS [R24+0x300], R19 ;  /* 0x0003001318007388 */ /* 0x0003e80000000800 */
[----:B------:R-:W-:Y:S01]  /*0cc0*/  STS [R11+0x40], R25 ;  /* 0x000040190b007388 */ /* 0x000fe20000000800 */
[----:B------:R-:W-:-:S03]  /*0cd0*/  @!P0 FMUL R9, R9, 0.10000000149011611938 ;  /* 0x3dcccccd09098820 */ /* 0x000fc60000400000 */
[----:B------:R-:W-:Y:S01]  /*0ce0*/  STS [R10+0x140], R20 ;  /* 0x000140140a007388 */ /* 0x000fe20000000800 */
[----:B------:R-:W-:-:S03]  /*0cf0*/  @!P2 FMUL R18, R18, 0.10000000149011611938 ;  /* 0x3dcccccd1212a820 */ /* 0x000fc60000400000 */
[----:B------:R2:W-:Y:S01]  /*0d00*/  STS [R29+0x240], R21 ;  /* 0x000240151d007388 */ /* 0x0005e20000000800 */
[----:B------:R-:W-:-:S03]  /*0d10*/  SHF.L.U32 R16, R8, 0x2, RZ ;  /* 0x0000000208107819 */ /* 0x000fc600000006ff */
[----:B------:R-:W-:Y:S01]  /*0d20*/  STS [R24+0x340], R22 ;  /* 0x0003401618007388 */ /* 0x000fe20000000800 */
[----:B------:R-:W-:-:S03]  /*0d30*/  @!P1 FMUL R17, R17, 0.10000000149011611938 ;  /* 0x3dcccccd11119820 */ /* 0x000fc60000400000 */
[----:B------:R-:W-:Y:S01]  /*0d40*/  STS [R11+0x80], R28 ;  /* 0x0000801c0b007388 */ /* 0x000fe20000000800 */
[----:B-1----:R-:W-:Y:S01]  /*0d50*/  SHF.R.S32.HI R19, RZ, 0x1f, R0 ;  /* 0x0000001fff137819 */ /* 0x002fe20000011400 */
[----:B--2---:R-:W1:Y:S02]  /*0d60*/  LDC.64 R20, c[0x0][0x238] ;  /* 0x00008e00ff147b82 */ /* 0x004e640000000a00 */
[----:B------:R-:W-:Y:S04]  /*0d70*/  STS [R10+0x180], R27 ;  /* 0x0001801b0a007388 */ /* 0x000fe80000000800 */
[----:B------:R-:W-:Y:S01]  /*0d80*/  STS [R29+0x280], R26 ;  /* 0x0002801a1d007388 */ /* 0x000fe20000000800 */
[----:B------:R-:W-:-:S03]  /*0d90*/  LOP3.LUT R16, R16, 0x3fc, RZ, 0xc0, !PT ;  /* 0x000003fc10107812 */ /* 0x000fc600078ec0ff */
[----:B------:R2:W-:Y:S04]  /*0da0*/  STS [R24+0x380], R23 ;  /* 0x0003801718007388 */ /* 0x0005e80000000800 */
[----:B------:R-:W-:Y:S04]  /*0db0*/  STS [R11+0xc0], R12 ;  /* 0x0000c00c0b007388 */ /* 0x000fe80000000800 */
[----:B------:R-:W-:Y:S04]  /*0dc0*/  STS [R10+0x1c0], R9 ;  /* 0x0001c0090a007388 */ /* 0x000fe80000000800 */
[----:B------:R3:W-:Y:S01]  /*0dd0*/  STS [R29+0x2c0], R18 ;  /* 0x0002c0121d007388 */ /* 0x0007e20000000800 */
[----:B------:R-:W-:-:S03]  /*0de0*/  LOP3.LUT R4, R16, 0x400, RZ, 0xfc, !PT ;  /* 0x0000040010047812 */ /* 0x000fc600078efcff */
[----:B------:R4:W-:Y:S01]  /*0df0*/  STS [R24+0x3c0], R17 ;  /* 0x0003c01118007388 */ /* 0x0009e20000000800 */
[----:B------:R-:W-:Y:S02]  /*0e00*/  LOP3.LUT R5, R16, 0x800, RZ, 0xfc, !PT ;  /* 0x0000080010057812 */ /* 0x000fe400078efcff */
[----:B------:R-:W-:Y:S02]  /*0e10*/  SHF.R.U32.HI R4, RZ, 0x2, R4 ;  /* 0x00000002ff047819 */ /* 0x000fe40000011604 */
[----:B------:R-:W-:Y:S02]  /*0e20*/  SHF.R.U32.HI R5, RZ, 0x2, R5 ;  /* 0x00000002ff057819 */ /* 0x000fe40000011605 */
[----:B------:R-:W-:Y:S02]  /*0e30*/  LOP3.LUT R8, R8, 0xf0, RZ, 0xc0, !PT ;  /* 0x000000f008087812 */ /* 0x000fe400078ec0ff */
[----:B------:R-:W-:Y:S02]  /*0e40*/  LOP3.LUT R4, R4, 0x1f0, RZ, 0xc0, !PT ;  /* 0x000001f004047812 */ /* 0x000fe400078ec0ff */
[----:B------:R-:W-:Y:S01]  /*0e50*/  LOP3.LUT R6, R5, 0x2f0, RZ, 0xc0, !PT ;  /* 0x000002f005067812 */ /* 0x000fe200078ec0ff */
[----:B------:R-:W-:Y:S01]  /*0e60*/  VIADD R5, R8, UR4 ;  /* 0x0000000408057c36 */ /* 0x000fe20008000000 */
[----:B------:R-:W-:-:S03]  /*0e70*/  IADD3 R7, R4, UR4, RZ ;  /* 0x0000000404077c10 */ /* 0x000fc6000fffe0ff */
[----:B------:R-:W-:Y:S01]  /*0e80*/  VIADD R13, R6, UR4 ;  /* 0x00000004060d7c36 */ /* 0x000fe20008000000 */
[C---:B------:R-:W-:Y:S01]  /*0e90*/  LEA R5, R16.reuse, R5, 0x2 ;  /* 0x0000000510057211 */ /* 0x040fe200078e10ff */
[C---:B------:R-:W-:Y:S01]  /*0ea0*/  IMAD R8, R16.reuse, 0x4, R7 ;  /* 0x0000000410087824 */ /* 0x040fe200078e0207 */
[----:B------:R-:W-:Y:S02]  /*0eb0*/  BAR.SYNC.DEFER_BLOCKING 0x0 ;  /* 0x0000000000007b1d */ /* 0x000fe40000010000 */
[----:B------:R-:W-:Y:S02]  /*0ec0*/  LEA R13, R16, R13, 0x2 ;  /* 0x0000000d100d7211 */ /* 0x000fe400078e10ff */
[-C--:B------:R-:W-:Y:S02]  /*0ed0*/  LEA.HI R19, R19, R0.reuse, RZ, 0x6 ;  /* 0x0000000013137211 */ /* 0x080fe400078f30ff */
[----:B--2---:R-:W-:Y:S01]  /*0ee0*/  SHF.R.S32.HI R23, RZ, 0x1f, R0 ;  /* 0x0000001fff177819 */ /* 0x004fe20000011400 */
[----:B------:R-:W2:Y:S04]  /*0ef0*/  LDS.128 R4, [R5] ;  /* 0x0000000005047984 */ /* 0x000ea80000000c00 */
[----:B------:R-:W5:Y:S04]  /*0f00*/  LDS.128 R8, [R8+0x1000] ;  /* 0x0010000008087984 */ /* 0x000f680000000c00 */
[----:B------:R-:W2:Y:S01]  /*0f10*/  LDS.128 R12, [R13+0x2000] ;  /* 0x002000000d0c7984 */ /* 0x000ea20000000c00 */
[----:B---3--:R-:W-:Y:S01]  /*0f20*/  IMAD.SHL.U32 R18, R19, 0x80, RZ ;  /* 0x0000008013127824 */ /* 0x008fe200078e00ff */
[----:B------:R-:W-:-:S02]  /*0f30*/  LEA.HI R23, R23, R0, RZ, 0x6 ;  /* 0x0000000017177211 */ /* 0x000fc400078f30ff */
[----:B----4-:R-:W-:Y:S02]  /*0f40*/  LOP3.LUT R17, R2, 0x30, R3, 0xfe, !PT ;  /* 0x0000003002117812 */ /* 0x010fe400078efe03 */
[----:B------:R-:W-:Y:S02]  /*0f50*/  LOP3.LUT R22, R23, 0xffffffc0, RZ, 0xc0, !PT ;  /* 0xffffffc017167812 */ /* 0x000fe400078ec0ff */
[----:B------:R-:W-:Y:S02]  /*0f60*/  LOP3.LUT R25, R18, 0xffffe000, RZ, 0xc0, !PT ;  /* 0xffffe00012197812 */ /* 0x000fe400078ec0ff */
[----:B------:R-:W-:Y:S02]  /*0f70*/  LOP3.LUT R19, R2, 0x20, R3, 0xfe, !PT ;  /* 0x0000002002137812 */ /* 0x000fe400078efe03 */
[----:B------:R-:W-:Y:S02]  /*0f80*/  LOP3.LUT R18, R16, 0xc00, RZ, 0xfc, !PT ;  /* 0x00000c0010127812 */ /* 0x000fe400078efcff */
[----:B------:R-:W-:-:S02]  /*0f90*/  LOP3.LUT R23, R2, 0x10, R3, 0xfe, !PT ;  /* 0x0000001002177812 */ /* 0x000fc400078efe03 */
[----:B------:R-:W-:Y:S02]  /*0fa0*/  ISETP.GE.AND P0, PT, R0, 0x100, PT ;  /* 0x000001000000780c */ /* 0x000fe40003f06270 */
[----:B------:R-:W-:Y:S02]  /*0fb0*/  LOP3.LUT R3, R2, R3, RZ, 0xfc, !PT ;  /* 0x0000000302037212 */ /* 0x000fe400078efcff */
[----:B------:R-:W-:Y:S02]  /*0fc0*/  IADD3 R0, R25, R0, -R22 ;  /* 0x0000000019007210 */ /* 0x000fe40007ffe816 */
[----:B------:R-:W-:Y:S02]  /*0fd0*/  SHF.R.U32.HI R18, RZ, 0x2, R18 ;  /* 0x00000002ff127819 */ /* 0x000fe40000011612 */
[----:B------:R-:W-:Y:S02]  /*0fe0*/  ISETP.LT.AND P3, PT, R3, 0x80, !P0 ;  /* 0x000000800300780c */ /* 0x000fe40004761270 */
[----:B------:R-:W-:-:S02]  /*0ff0*/  ISETP.LT.AND P2, PT, R23, 0x80, !P0 ;  /* 0x000000801700780c */ /* 0x000fc40004741270 */
[----:B------:R-:W-:Y:S02]  /*1000*/  ISETP.LT.AND P1, PT, R19, 0x80, !P0 ;  /* 0x000000801300780c */ /* 0x000fe40004721270 */
[----:B------:R-:W-:Y:S02]  /*1010*/  LOP3.LUT R18, R18, 0x3f0, RZ, 0xc0, !PT ;  /* 0x000003f012127812 */ /* 0x000fe400078ec0ff */
[-C--:B------:R-:W-:Y:S02]  /*1020*/  LEA R3, R3, R0.reuse, 0x6 ;  /* 0x0000000003037211 */ /* 0x080fe400078e30ff */
[----:B------:R-:W-:Y:S01]  /*1030*/  ISETP.LT.AND P0, PT, R17, 0x80, !P0 ;  /* 0x000000801100780c */ /* 0x000fe20004701270 */
[----:B------:R-:W-:Y:S01]  /*1040*/  IMAD R23, R23, 0x40, R0 ;  /* 0x0000004017177824 */ /* 0x000fe200078e0200 */
[----:B------:R-:W-:Y:S01]  /*1050*/  LEA R25, R19, R0, 0x6 ;  /* 0x0000000013197211 */ /* 0x000fe200078e30ff */
[----:B------:R-:W-:Y:S02]  /*1060*/  VIADD R27, R18, UR4 ;  /* 0x00000004121b7c36 */ /* 0x000fe40008000000 */
[----:B-1----:R-:W-:-:S04]  /*1070*/  IMAD.WIDE R2, R3, 0x4, R20 ;  /* 0x0000000403027825 */ /* 0x002fc800078e0214 */
[--C-:B------:R-:W-:Y:S01]  /*1080*/  IMAD.WIDE R18, R23, 0x4, R20.reuse ;  /* 0x0000000417127825 */ /* 0x100fe200078e0214 */
[----:B--2---:R1:W-:Y:S03]  /*1090*/  @P3 STG.E.128 desc[UR6][R2.64], R4 ;  /* 0x0000000402003986 */ /* 0x0043e6000c101d06 */
[----:B------:R-:W-:Y:S01]  /*10a0*/  IMAD.WIDE R22, R25, 0x4, R20 ;  /* 0x0000000419167825 */ /* 0x000fe200078e0214 */
[----:B-----5:R1:W-:Y:S01]  /*10b0*/  @P2 STG.E.128 desc[UR6][R18.64], R8 ;  /* 0x0000000812002986 */ /* 0x0203e2000c101d06 */
[----:B------:R-:W-:-:S03]  /*10c0*/  LEA R27, R16, R27, 0x2 ;  /* 0x0000001b101b7211 */ /* 0x000fc600078e10ff */
[----:B0-----:R1:W-:Y:S01]  /*10d0*/  @P1 STG.E.128 desc[UR6][R22.64], R12 ;  /* 0x0000000c16001986 */ /* 0x0013e2000c101d06 */
[----:B------:R-:W-:Y:S05]  /*10e0*/  @!P0 EXIT ;  /* 0x000000000000894d */ /* 0x000fea0003800000 */
[----:B------:R-:W0:Y:S01]  /*10f0*/  LDS.128 R24, [R27+0x3000] ;  /* 0x003000001b187984 */ /* 0x000e220000000c00 */
[----:B------:R-:W-:-:S04]  /*1100*/  IMAD R17, R17, 0x40, R0 ;  /* 0x0000004011117824 */ /* 0x000fc800078e0200 */
[----:B------:R-:W-:-:S05]  /*1110*/  IMAD.WIDE R20, R17, 0x4, R20 ;  /* 0x0000000411147825 */ /* 0x000fca00078e0214 */
[----:B0-----:R-:W-:Y:S01]  /*1120*/  STG.E.128 desc[UR6][R20.64], R24 ;  /* 0x0000001814007986 */ /* 0x001fe2000c101d06 */
[----:B------:R-:W-:Y:S05]  /*1130*/  EXIT ;  /* 0x000000000000794d */ /* 0x000fea0003800000 */
.L_x_0:
[----:B------:R-:W-:-:S00]  /*1140*/  BRA `(.L_x_0) ;  /* 0xfffffffc00fc7947 */ /* 0x000fc0000383ffff */
[----:B------:R-:W-:-:S00]  /*1150*/  NOP ;  /* 0x0000000000007918 */ /* 0x000fc00000000000 */
        /* <DEDUP_REMOVED lines=10> */
.L_x_1:


//--------------------- .nv.global.init           --------------------------
	.section	.nv.global.init,"aw",@progbits
.nv.global.init:
	.type		_$_str,@object
	.size		_$_str,(_$_str_$_2 - _$_str)
_$_str:
        /*0000*/ 	.byte	0x5f, 0x5f, 0x43, 0x55, 0x44, 0x41, 0x5f, 0x46, 0x54, 0x5a, 0x00
	.type		_$_str_$_2,@object
	.size		_$_str_$_2,(.L_1 - _$_str_$_2)
_$_str_$_2:
        /*000b*/ 	.byte	0x5f, 0x5f, 0x43, 0x55, 0x44, 0x41, 0x5f, 0x50, 0x52, 0x45, 0x43, 0x5f, 0x53, 0x51, 0x52, 0x54
        /*001b*/ 	.byte	0x00
.L_1:


//--------------------- .nv.shared.triton_poi_fused__native_batch_norm_legit_no_training_leaky_relu_35 --------------------------
	.section	.nv.shared.triton_poi_fused__native_batch_norm_legit_no_training_leaky_relu_35,"aw",@nobits
	.sectionflags	@""
	.align	16
	.zero		1024


//--------------------- .nv.constant0.triton_poi_fused__native_batch_norm_legit_no_training_leaky_relu_35 --------------------------
	.section	.nv.constant0.triton_poi_fused__native_batch_norm_legit_no_training_leaky_relu_35,"a",@progbits
	.sectionflags	@""
	.align	4
.nv.constant0.triton_poi_fused__native_batch_norm_legit_no_training_leaky_relu_35:
	.zero		584
